//
// Generated by NVIDIA NVVM Compiler
//
// Compiler Build ID: CL-36424714
// Cuda compilation tools, release 13.0, V13.0.88
// Based on NVVM 20.0.0
//

.version 9.0
.target sm_100
.address_size 64

	// .globl	_Z15kmeanClusteringPfS_S_S_PiS0_S_S_ii
// _ZZ15kmeanClusteringPfS_S_S_PiS0_S_S_iiE13nearestCenter has been demoted
// _ZZ15kmeanClusteringPfS_S_S_PiS0_S_S_iiE15nearestCenterId has been demoted

.visible .entry _Z15kmeanClusteringPfS_S_S_PiS0_S_S_ii(
	.param .u64 .ptr .align 1 _Z15kmeanClusteringPfS_S_S_PiS0_S_S_ii_param_0,
	.param .u64 .ptr .align 1 _Z15kmeanClusteringPfS_S_S_PiS0_S_S_ii_param_1,
	.param .u64 .ptr .align 1 _Z15kmeanClusteringPfS_S_S_PiS0_S_S_ii_param_2,
	.param .u64 .ptr .align 1 _Z15kmeanClusteringPfS_S_S_PiS0_S_S_ii_param_3,
	.param .u64 .ptr .align 1 _Z15kmeanClusteringPfS_S_S_PiS0_S_S_ii_param_4,
	.param .u64 .ptr .align 1 _Z15kmeanClusteringPfS_S_S_PiS0_S_S_ii_param_5,
	.param .u64 .ptr .align 1 _Z15kmeanClusteringPfS_S_S_PiS0_S_S_ii_param_6,
	.param .u64 .ptr .align 1 _Z15kmeanClusteringPfS_S_S_PiS0_S_S_ii_param_7,
	.param .u32 _Z15kmeanClusteringPfS_S_S_PiS0_S_S_ii_param_8,
	.param .u32 _Z15kmeanClusteringPfS_S_S_PiS0_S_S_ii_param_9
)
{
	.reg .pred 	%p<10>;
	.reg .b32 	%r<21>;
	.reg .b32 	%f<18>;
	.reg .b64 	%rd<31>;
	// demoted variable
	.shared .align 4 .b8 _ZZ15kmeanClusteringPfS_S_S_PiS0_S_S_iiE13nearestCenter[64];
	// demoted variable
	.shared .align 4 .b8 _ZZ15kmeanClusteringPfS_S_S_PiS0_S_S_iiE15nearestCenterId[64];
	ld.param.u64 	%rd9, [_Z15kmeanClusteringPfS_S_S_PiS0_S_S_ii_param_0];
	ld.param.u64 	%rd10, [_Z15kmeanClusteringPfS_S_S_PiS0_S_S_ii_param_1];
	ld.param.u64 	%rd3, [_Z15kmeanClusteringPfS_S_S_PiS0_S_S_ii_param_2];
	ld.param.u64 	%rd4, [_Z15kmeanClusteringPfS_S_S_PiS0_S_S_ii_param_3];
	ld.param.u64 	%rd5, [_Z15kmeanClusteringPfS_S_S_PiS0_S_S_ii_param_4];
	ld.param.u64 	%rd6, [_Z15kmeanClusteringPfS_S_S_PiS0_S_S_ii_param_5];
	ld.param.u64 	%rd7, [_Z15kmeanClusteringPfS_S_S_PiS0_S_S_ii_param_6];
	ld.param.u64 	%rd8, [_Z15kmeanClusteringPfS_S_S_PiS0_S_S_ii_param_7];
	ld.param.u32 	%r10, [_Z15kmeanClusteringPfS_S_S_PiS0_S_S_ii_param_8];
	ld.param.u32 	%r9, [_Z15kmeanClusteringPfS_S_S_PiS0_S_S_ii_param_9];
	cvta.to.global.u64 	%rd1, %rd10;
	cvta.to.global.u64 	%rd2, %rd9;
	mov.u32 	%r1, %ctaid.x;
	mov.u32 	%r11, %tid.x;
	setp.ge.s32 	%p1, %r1, %r10;
	setp.gt.u32 	%p2, %r11, 15;
	or.pred  	%p3, %p1, %p2;
	@%p3 bra 	$L__BB0_10;
	setp.ge.s32 	%p4, %r11, %r9;
	mov.f32 	%f17, 0f7F7FFFFF;
	@%p4 bra 	$L__BB0_3;
	mul.wide.u32 	%rd11, %r1, 4;
	add.s64 	%rd12, %rd2, %rd11;
	ld.global.f32 	%f5, [%rd12];
	cvta.to.global.u64 	%rd13, %rd3;
	mul.wide.u32 	%rd14, %r11, 4;
	add.s64 	%rd15, %rd13, %rd14;
	ld.global.f32 	%f6, [%rd15];
	sub.f32 	%f7, %f5, %f6;
	add.s64 	%rd16, %rd1, %rd11;
	ld.global.f32 	%f8, [%rd16];
	cvta.to.global.u64 	%rd17, %rd4;
	add.s64 	%rd18, %rd17, %rd14;
	ld.global.f32 	%f9, [%rd18];
	sub.f32 	%f10, %f8, %f9;
	mul.f32 	%f11, %f10, %f10;
	fma.rn.f32 	%f17, %f7, %f7, %f11;
$L__BB0_3:
	shl.b32 	%r12, %r11, 2;
	mov.u32 	%r13, _ZZ15kmeanClusteringPfS_S_S_PiS0_S_S_iiE13nearestCenter;
	add.s32 	%r3, %r13, %r12;
	st.shared.f32 	[%r3], %f17;
	mov.u32 	%r14, _ZZ15kmeanClusteringPfS_S_S_PiS0_S_S_iiE15nearestCenterId;
	add.s32 	%r4, %r14, %r12;
	st.shared.u32 	[%r4], %r11;
	bar.sync 	0;
	mov.u32 	%r20, %ntid.x;
	setp.lt.u32 	%p5, %r20, 2;
	@%p5 bra 	$L__BB0_8;
$L__BB0_4:
	mov.u32 	%r6, %r20;
	shr.u32 	%r20, %r6, 1;
	setp.ge.u32 	%p6, %r11, %r20;
	@%p6 bra 	$L__BB0_7;
	shl.b32 	%r8, %r20, 2;
	add.s32 	%r15, %r3, %r8;
	ld.shared.f32 	%f3, [%r15];
	ld.shared.f32 	%f12, [%r3];
	setp.geu.f32 	%p7, %f3, %f12;
	@%p7 bra 	$L__BB0_7;
	st.shared.f32 	[%r3], %f3;
	add.s32 	%r16, %r4, %r8;
	ld.shared.u32 	%r17, [%r16];
	st.shared.u32 	[%r4], %r17;
$L__BB0_7:
	bar.sync 	0;
	setp.gt.u32 	%p8, %r6, 3;
	@%p8 bra 	$L__BB0_4;
$L__BB0_8:
	setp.ne.s32 	%p9, %r11, 0;
	@%p9 bra 	$L__BB0_10;
	ld.shared.u32 	%r18, [_ZZ15kmeanClusteringPfS_S_S_PiS0_S_S_iiE15nearestCenterId];
	cvta.to.global.u64 	%rd19, %rd5;
	mul.wide.u32 	%rd20, %r1, 4;
	add.s64 	%rd21, %rd19, %rd20;
	st.global.u32 	[%rd21], %r18;
	cvta.to.global.u64 	%rd22, %rd6;
	mul.wide.s32 	%rd23, %r18, 4;
	add.s64 	%rd24, %rd22, %rd23;
	atom.global.add.u32 	%r19, [%rd24], 1;
	cvta.to.global.u64 	%rd25, %rd7;
	add.s64 	%rd26, %rd25, %rd23;
	add.s64 	%rd27, %rd2, %rd20;
	ld.global.f32 	%f13, [%rd27];
	atom.global.add.f32 	%f14, [%rd26], %f13;
	cvta.to.global.u64 	%rd28, %rd8;
	add.s64 	%rd29, %rd28, %rd23;
	add.s64 	%rd30, %rd1, %rd20;
	ld.global.f32 	%f15, [%rd30];
	atom.global.add.f32 	%f16, [%rd29], %f15;
$L__BB0_10:
	ret;

}
	// .globl	_Z18calculateNewCenterPfS_PiS_S_i
.visible .entry _Z18calculateNewCenterPfS_PiS_S_i(
	.param .u64 .ptr .align 1 _Z18calculateNewCenterPfS_PiS_S_i_param_0,
	.param .u64 .ptr .align 1 _Z18calculateNewCenterPfS_PiS_S_i_param_1,
	.param .u64 .ptr .align 1 _Z18calculateNewCenterPfS_PiS_S_i_param_2,
	.param .u64 .ptr .align 1 _Z18calculateNewCenterPfS_PiS_S_i_param_3,
	.param .u64 .ptr .align 1 _Z18calculateNewCenterPfS_PiS_S_i_param_4,
	.param .u32 _Z18calculateNewCenterPfS_PiS_S_i_param_5
)
{
	.reg .pred 	%p<4>;
	.reg .b32 	%r<4>;
	.reg .b32 	%f<13>;
	.reg .b64 	%rd<20>;

	ld.param.u64 	%rd3, [_Z18calculateNewCenterPfS_PiS_S_i_param_0];
	ld.param.u64 	%rd4, [_Z18calculateNewCenterPfS_PiS_S_i_param_1];
	ld.param.u64 	%rd5, [_Z18calculateNewCenterPfS_PiS_S_i_param_2];
	ld.param.u64 	%rd6, [_Z18calculateNewCenterPfS_PiS_S_i_param_3];
	ld.param.u64 	%rd7, [_Z18calculateNewCenterPfS_PiS_S_i_param_4];
	ld.param.u32 	%r3, [_Z18calculateNewCenterPfS_PiS_S_i_param_5];
	mov.u32 	%r1, %tid.x;
	setp.ge.s32 	%p1, %r1, %r3;
	@%p1 bra 	$L__BB1_8;
	cvta.to.global.u64 	%rd8, %rd3;
	cvta.to.global.u64 	%rd9, %rd5;
	mul.wide.u32 	%rd10, %r1, 4;
	add.s64 	%rd11, %rd9, %rd10;
	ld.global.u32 	%r2, [%rd11];
	setp.lt.s32 	%p2, %r2, 1;
	add.s64 	%rd1, %rd8, %rd10;
	@%p2 bra 	$L__BB1_3;
	cvta.to.global.u64 	%rd12, %rd6;
	add.s64 	%rd14, %rd12, %rd10;
	ld.global.f32 	%f7, [%rd14];
	cvt.rn.f32.u32 	%f8, %r2;
	div.rn.f32 	%f11, %f7, %f8;
	bra.uni 	$L__BB1_4;
$L__BB1_3:
	ld.global.f32 	%f11, [%rd1];
$L__BB1_4:
	setp.lt.s32 	%p3, %r2, 1;
	st.global.f32 	[%rd1], %f11;
	cvta.to.global.u64 	%rd15, %rd4;
	add.s64 	%rd2, %rd15, %rd10;
	@%p3 bra 	$L__BB1_6;
	cvta.to.global.u64 	%rd17, %rd7;
	add.s64 	%rd19, %rd17, %rd10;
	ld.global.f32 	%f9, [%rd19];
	cvt.rn.f32.u32 	%f10, %r2;
	div.rn.f32 	%f12, %f9, %f10;
	bra.uni 	$L__BB1_7;
$L__BB1_6:
	ld.global.f32 	%f12, [%rd2];
$L__BB1_7:
	st.global.f32 	[%rd2], %f12;
$L__BB1_8:
	ret;

}


// ===== COMPILED SASS (sm_100) =====

	.target	sm_100

	.elftype	@"ET_EXEC"


//--------------------- .note.nv.tkinfo           --------------------------
	.section	.note.nv.tkinfo,"",@"SHT_NOTE"
	.sectionflags	@"SHF_NOTE_NV_TKINFO"
	.tkinfo
        /*0018*/ 	.word	0x00000002
        /*0030*/ 	.string	""
        /*0030*/ 	.string	"ptxas"
        /*0030*/ 	.string	"Cuda compilation tools, release 13.0, V13.0.88"
        /*0030*/ 	.string	"Build cuda_13.0.r13.0/compiler.36424714_0"
        /*0030*/ 	.string	"-arch sm_100 -m 64 "



//--------------------- .note.nv.cuinfo           --------------------------
	.section	.note.nv.cuinfo,"",@"SHT_NOTE"
	.sectionflags	@"SHF_NOTE_NV_CUINFO"
        /*0018*/ 	.short	0x0002
        /*001a*/ 	.short	0x0064
        /*001c*/ 	.short	0x0082
	.zero		2


//--------------------- .nv.info                  --------------------------
	.section	.nv.info,"",@"SHT_CUDA_INFO"
	.align	4


	//----- nvinfo : EIATTR_REGCOUNT
	.align		4
        /*0000*/ 	.byte	0x04, 0x2f
        /*0002*/ 	.short	(.L_1 - .L_0)
	.align		4
.L_0:
        /*0004*/ 	.word	index@(_Z15kmeanClusteringPfS_S_S_PiS0_S_S_ii)
        /*0008*/ 	.word	0x00000014


	//----- nvinfo : EIATTR_FRAME_SIZE
	.align		4
.L_1:
        /*000c*/ 	.byte	0x04, 0x11
        /*000e*/ 	.short	(.L_3 - .L_2)
	.align		4
.L_2:
        /*0010*/ 	.word	index@(_Z15kmeanClusteringPfS_S_S_PiS0_S_S_ii)
        /*0014*/ 	.word	0x00000000


	//----- nvinfo : EIATTR_REGCOUNT
	.align		4
.L_3:
        /*0018*/ 	.byte	0x04, 0x2f
        /*001a*/ 	.short	(.L_5 - .L_4)
	.align		4
.L_4:
        /*001c*/ 	.word	index@(_Z18calculateNewCenterPfS_PiS_S_i)
        /*0020*/ 	.word	0x00000013


	//----- nvinfo : EIATTR_FRAME_SIZE
	.align		4
.L_5:
        /*0024*/ 	.byte	0x04, 0x11
        /*0026*/ 	.short	(.L_7 - .L_6)
	.align		4
.L_6:
        /*0028*/ 	.word	index@($__internal_0_$__cuda_sm3x_div_rn_noftz_f32_slowpath)
        /*002c*/ 	.word	0x00000000


	//----- nvinfo : EIATTR_FRAME_SIZE
	.align		4
.L_7:
        /*0030*/ 	.byte	0x04, 0x11
        /*0032*/ 	.short	(.L_9 - .L_8)
	.align		4
.L_8:
        /*0034*/ 	.word	index@(_Z18calculateNewCenterPfS_PiS_S_i)
        /*0038*/ 	.word	0x00000000


	//----- nvinfo : EIATTR_MIN_STACK_SIZE
	.align		4
.L_9:
        /*003c*/ 	.byte	0x04, 0x12
        /*003e*/ 	.short	(.L_11 - .L_10)
	.align		4
.L_10:
        /*0040*/ 	.word	index@(_Z18calculateNewCenterPfS_PiS_S_i)
        /*0044*/ 	.word	0x00000000


	//----- nvinfo : EIATTR_MIN_STACK_SIZE
	.align		4
.L_11:
        /*0048*/ 	.byte	0x04, 0x12
        /*004a*/ 	.short	(.L_13 - .L_12)
	.align		4
.L_12:
        /*004c*/ 	.word	index@(_Z15kmeanClusteringPfS_S_S_PiS0_S_S_ii)
        /*0050*/ 	.word	0x00000000
.L_13:


//--------------------- .nv.compat                --------------------------
	.section	.nv.compat,"",@"SHT_CUDA_COMPAT_INFO"
	.align	4
        /*0000*/ 	.byte	0x02, 0x09, 0x00, 0x00, 0x02, 0x02, 0x01, 0x00, 0x02, 0x05, 0x05, 0x00, 0x03, 0x07, 0x01, 0x01
        /*0010*/ 	.byte	0x02, 0x03, 0x00, 0x00, 0x02, 0x06, 0x01, 0x00, 0x04, 0x0b, 0x08, 0x00, 0x01, 0x00, 0x00, 0x00
        /*0020*/ 	.byte	0x00, 0x00, 0x00, 0x00


//--------------------- .nv.info._Z18calculateNewCenterPfS_PiS_S_i --------------------------
	.section	.nv.info._Z18calculateNewCenterPfS_PiS_S_i,"",@"SHT_CUDA_INFO"
	.sectionflags	@""
	.align	4


	//----- nvinfo : EIATTR_CUDA_API_VERSION
	.align		4
        /*0000*/ 	.byte	0x04, 0x37
        /*0002*/ 	.short	(.L_15 - .L_14)
.L_14:
        /*0004*/ 	.word	0x00000082


	//----- nvinfo : EIATTR_KPARAM_INFO
	.align		4
.L_15:
        /*0008*/ 	.byte	0x04, 0x17
        /*000a*/ 	.short	(.L_17 - .L_16)
.L_16:
        /*000c*/ 	.word	0x00000000
        /*0010*/ 	.short	0x0005
        /*0012*/ 	.short	0x0028
        /*0014*/ 	.byte	0x00, 0xf0, 0x11, 0x00


	//----- nvinfo : EIATTR_KPARAM_INFO
	.align		4
.L_17:
        /*0018*/ 	.byte	0x04, 0x17
        /*001a*/ 	.short	(.L_19 - .L_18)
.L_18:
        /*001c*/ 	.word	0x00000000
        /*0020*/ 	.short	0x0004
        /*0022*/ 	.short	0x0020
        /*0024*/ 	.byte	0x00, 0xf5, 0x21, 0x00


	//----- nvinfo : EIATTR_KPARAM_INFO
	.align		4
.L_19:
        /*0028*/ 	.byte	0x04, 0x17
        /*002a*/ 	.short	(.L_21 - .L_20)
.L_20:
        /*002c*/ 	.word	0x00000000
        /*0030*/ 	.short	0x0003
        /*0032*/ 	.short	0x0018
        /*0034*/ 	.byte	0x00, 0xf5, 0x21, 0x00


	//----- nvinfo : EIATTR_KPARAM_INFO
	.align		4
.L_21:
        /*0038*/ 	.byte	0x04, 0x17
        /*003a*/ 	.short	(.L_23 - .L_22)
.L_22:
        /*003c*/ 	.word	0x00000000
        /*0040*/ 	.short	0x0002
        /*0042*/ 	.short	0x0010
        /*0044*/ 	.byte	0x00, 0xf5, 0x21, 0x00


	//----- nvinfo : EIATTR_KPARAM_INFO
	.align		4
.L_23:
        /*0048*/ 	.byte	0x04, 0x17
        /*004a*/ 	.short	(.L_25 - .L_24)
.L_24:
        /*004c*/ 	.word	0x00000000
        /*0050*/ 	.short	0x0001
        /*0052*/ 	.short	0x0008
        /*0054*/ 	.byte	0x00, 0xf5, 0x21, 0x00


	//----- nvinfo : EIATTR_KPARAM_INFO
	.align		4
.L_25:
        /*0058*/ 	.byte	0x04, 0x17
        /*005a*/ 	.short	(.L_27 - .L_26)
.L_26:
        /*005c*/ 	.word	0x00000000
        /*0060*/ 	.short	0x0000
        /*0062*/ 	.short	0x0000
        /*0064*/ 	.byte	0x00, 0xf5, 0x21, 0x00


	//----- nvinfo : EIATTR_SPARSE_MMA_MASK
	.align		4
.L_27:
        /*0068*/ 	.byte	0x03, 0x50
        /*006a*/ 	.short	0x0000


	//----- nvinfo : EIATTR_MAXREG_COUNT
	.align		4
        /*006c*/ 	.byte	0x03, 0x1b
        /*006e*/ 	.short	0x00ff


	//----- nvinfo : EIATTR_MERCURY_ISA_VERSION
	.align		4
        /*0070*/ 	.byte	0x03, 0x5f
        /*0072*/ 	.short	0x0101


	//----- nvinfo : EIATTR_VRC_CTA_INIT_COUNT
	.align		4
        /*0074*/ 	.byte	0x02, 0x4a
	.zero		1
	.zero		1


	//----- nvinfo : EIATTR_EXIT_INSTR_OFFSETS
	.align		4
        /*0078*/ 	.byte	0x04, 0x1c
        /*007a*/ 	.short	(.L_29 - .L_28)


	//   ....[0]....
.L_28:
        /*007c*/ 	.word	0x00000040


	//   ....[1]....
        /*0080*/ 	.word	0x000003e0


	//----- nvinfo : EIATTR_CRS_STACK_SIZE
	.align		4
.L_29:
        /*0084*/ 	.byte	0x04, 0x1e
        /*0086*/ 	.short	(.L_31 - .L_30)
.L_30:
        /*0088*/ 	.word	0x00000000


	//----- nvinfo : EIATTR_CBANK_PARAM_SIZE
	.align		4
.L_31:
        /*008c*/ 	.byte	0x03, 0x19
        /*008e*/ 	.short	0x002c


	//----- nvinfo : EIATTR_PARAM_CBANK
	.align		4
        /*0090*/ 	.byte	0x04, 0x0a
        /*0092*/ 	.short	(.L_33 - .L_32)
	.align		4
.L_32:
        /*0094*/ 	.word	index@(.nv.constant0._Z18calculateNewCenterPfS_PiS_S_i)
        /*0098*/ 	.short	0x0380
        /*009a*/ 	.short	0x002c


	//----- nvinfo : EIATTR_SW_WAR
	.align		4
.L_33:
        /*009c*/ 	.byte	0x04, 0x36
        /*009e*/ 	.short	(.L_35 - .L_34)
.L_34:
        /*00a0*/ 	.word	0x00000008
.L_35:


//--------------------- .nv.info._Z15kmeanClusteringPfS_S_S_PiS0_S_S_ii --------------------------
	.section	.nv.info._Z15kmeanClusteringPfS_S_S_PiS0_S_S_ii,"",@"SHT_CUDA_INFO"
	.sectionflags	@""
	.align	4


	//----- nvinfo : EIATTR_CUDA_API_VERSION
	.align		4
        /*0000*/ 	.byte	0x04, 0x37
        /*0002*/ 	.short	(.L_37 - .L_36)
.L_36:
        /*0004*/ 	.word	0x00000082


	//----- nvinfo : EIATTR_KPARAM_INFO
	.align		4
.L_37:
        /*0008*/ 	.byte	0x04, 0x17
        /*000a*/ 	.short	(.L_39 - .L_38)
.L_38:
        /*000c*/ 	.word	0x00000000
        /*0010*/ 	.short	0x0009
        /*0012*/ 	.short	0x0044
        /*0014*/ 	.byte	0x00, 0xf0, 0x11, 0x00


	//----- nvinfo : EIATTR_KPARAM_INFO
	.align		4
.L_39:
        /*0018*/ 	.byte	0x04, 0x17
        /*001a*/ 	.short	(.L_41 - .L_40)
.L_40:
        /*001c*/ 	.word	0x00000000
        /*0020*/ 	.short	0x0008
        /*0022*/ 	.short	0x0040
        /*0024*/ 	.byte	0x00, 0xf0, 0x11, 0x00


	//----- nvinfo : EIATTR_KPARAM_INFO
	.align		4
.L_41:
        /*0028*/ 	.byte	0x04, 0x17
        /*002a*/ 	.short	(.L_43 - .L_42)
.L_42:
        /*002c*/ 	.word	0x00000000
        /*0030*/ 	.short	0x0007
        /*0032*/ 	.short	0x0038
        /*0034*/ 	.byte	0x00, 0xf5, 0x21, 0x00


	//----- nvinfo : EIATTR_KPARAM_INFO
	.align		4
.L_43:
        /*0038*/ 	.byte	0x04, 0x17
        /*003a*/ 	.short	(.L_45 - .L_44)
.L_44:
        /*003c*/ 	.word	0x00000000
        /*0040*/ 	.short	0x0006
        /*0042*/ 	.short	0x0030
        /*0044*/ 	.byte	0x00, 0xf5, 0x21, 0x00


	//----- nvinfo : EIATTR_KPARAM_INFO
	.align		4
.L_45:
        /*0048*/ 	.byte	0x04, 0x17
        /*004a*/ 	.short	(.L_47 - .L_46)
.L_46:
        /*004c*/ 	.word	0x00000000
        /*0050*/ 	.short	0x0005
        /*0052*/ 	.short	0x0028
        /*0054*/ 	.byte	0x00, 0xf5, 0x21, 0x00


	//----- nvinfo : EIATTR_KPARAM_INFO
	.align		4
.L_47:
        /*0058*/ 	.byte	0x04, 0x17
        /*005a*/ 	.short	(.L_49 - .L_48)
.L_48:
        /*005c*/ 	.word	0x00000000
        /*0060*/ 	.short	0x0004
        /*0062*/ 	.short	0x0020
        /*0064*/ 	.byte	0x00, 0xf5, 0x21, 0x00


	//----- nvinfo : EIATTR_KPARAM_INFO
	.align		4
.L_49:
        /*0068*/ 	.byte	0x04, 0x17
        /*006a*/ 	.short	(.L_51 - .L_50)
.L_50:
        /*006c*/ 	.word	0x00000000
        /*0070*/ 	.short	0x0003
        /*0072*/ 	.short	0x0018
        /*0074*/ 	.byte	0x00, 0xf5, 0x21, 0x00


	//----- nvinfo : EIATTR_KPARAM_INFO
	.align		4
.L_51:
        /*0078*/ 	.byte	0x04, 0x17
        /*007a*/ 	.short	(.L_53 - .L_52)
.L_52:
        /*007c*/ 	.word	0x00000000
        /*0080*/ 	.short	0x0002
        /*0082*/ 	.short	0x0010
        /*0084*/ 	.byte	0x00, 0xf5, 0x21, 0x00


	//----- nvinfo : EIATTR_KPARAM_INFO
	.align		4
.L_53:
        /*0088*/ 	.byte	0x04, 0x17
        /*008a*/ 	.short	(.L_55 - .L_54)
.L_54:
        /*008c*/ 	.word	0x00000000
        /*0090*/ 	.short	0x0001
        /*0092*/ 	.short	0x0008
        /*0094*/ 	.byte	0x00, 0xf5, 0x21, 0x00


	//----- nvinfo : EIATTR_KPARAM_INFO
	.align		4
.L_55:
        /*0098*/ 	.byte	0x04, 0x17
        /*009a*/ 	.short	(.L_57 - .L_56)
.L_56:
        /*009c*/ 	.word	0x00000000
        /*00a0*/ 	.short	0x0000
        /*00a2*/ 	.short	0x0000
        /*00a4*/ 	.byte	0x00, 0xf5, 0x21, 0x00


	//----- nvinfo : EIATTR_SPARSE_MMA_MASK
	.align		4
.L_57:
        /*00a8*/ 	.byte	0x03, 0x50
        /*00aa*/ 	.short	0x0000


	//----- nvinfo : EIATTR_MAXREG_COUNT
	.align		4
        /*00ac*/ 	.byte	0x03, 0x1b
        /*00ae*/ 	.short	0x00ff


	//----- nvinfo : EIATTR_NUM_BARRIERS
	.align		4
        /*00b0*/ 	.byte	0x02, 0x4c
        /*00b2*/ 	.byte	0x01
	.zero		1


	//----- nvinfo : EIATTR_MERCURY_ISA_VERSION
	.align		4
        /*00b4*/ 	.byte	0x03, 0x5f
        /*00b6*/ 	.short	0x0101


	//----- nvinfo : EIATTR_VRC_CTA_INIT_COUNT
	.align		4
        /*00b8*/ 	.byte	0x02, 0x4a
	.zero		1
	.zero		1


	//----- nvinfo : EIATTR_EXIT_INSTR_OFFSETS
	.align		4
        /*00bc*/ 	.byte	0x04, 0x1c
        /*00be*/ 	.short	(.L_59 - .L_58)


	//   ....[0]....
.L_58:
        /*00c0*/ 	.word	0x00000060


	//   ....[1]....
        /*00c4*/ 	.word	0x000003b0


	//   ....[2]....
        /*00c8*/ 	.word	0x00000530


	//----- nvinfo : EIATTR_CRS_STACK_SIZE
	.align		4
.L_59:
        /*00cc*/ 	.byte	0x04, 0x1e
        /*00ce*/ 	.short	(.L_61 - .L_60)
.L_60:
        /*00d0*/ 	.word	0x00000000


	//----- nvinfo : EIATTR_CBANK_PARAM_SIZE
	.align		4
.L_61:
        /*00d4*/ 	.byte	0x03, 0x19
        /*00d6*/ 	.short	0x0048


	//----- nvinfo : EIATTR_PARAM_CBANK
	.align		4
        /*00d8*/ 	.byte	0x04, 0x0a
        /*00da*/ 	.short	(.L_63 - .L_62)
	.align		4
.L_62:
        /*00dc*/ 	.word	index@(.nv.constant0._Z15kmeanClusteringPfS_S_S_PiS0_S_S_ii)
        /*00e0*/ 	.short	0x0380
        /*00e2*/ 	.short	0x0048


	//----- nvinfo : EIATTR_SW_WAR
	.align		4
.L_63:
        /*00e4*/ 	.byte	0x04, 0x36
        /*00e6*/ 	.short	(.L_65 - .L_64)
.L_64:
        /*00e8*/ 	.word	0x00000008
.L_65:


//--------------------- .nv.callgraph             --------------------------
	.section	.nv.callgraph,"",@"SHT_CUDA_CALLGRAPH"
	.align	4
	.sectionentsize	8
	.align		4
        /*0000*/ 	.word	0x00000000
	.align		4
        /*0004*/ 	.word	0xffffffff
	.align		4
        /*0008*/ 	.word	0x00000000
	.align		4
        /*000c*/ 	.word	0xfffffffe
	.align		4
        /*0010*/ 	.word	0x00000000
	.align		4
        /*0014*/ 	.word	0xfffffffd
	.align		4
        /*0018*/ 	.word	0x00000000
	.align		4
        /*001c*/ 	.word	0xfffffffc


//--------------------- .text._Z18calculateNewCenterPfS_PiS_S_i --------------------------
	.section	.text._Z18calculateNewCenterPfS_PiS_S_i,"ax",@progbits
	.align	128
        .global         _Z18calculateNewCenterPfS_PiS_S_i
        .type           _Z18calculateNewCenterPfS_PiS_S_i,@function
        .size           _Z18calculateNewCenterPfS_PiS_S_i,(.L_x_27 - _Z18calculateNewCenterPfS_PiS_S_i)
        .other          _Z18calculateNewCenterPfS_PiS_S_i,@"STO_CUDA_ENTRY STV_DEFAULT"
_Z18calculateNewCenterPfS_PiS_S_i:
.text._Z18calculateNewCenterPfS_PiS_S_i:
[----:B------:R-:W-:Y:S01]  /*0000*/  LDC R1, c[0x0][0x37c] ;  /* 0x0000df00ff017b82 */ /* 0x000fe20000000800 */
[----:B------:R-:W0:Y:S01]  /*0010*/  S2R R2, SR_TID.X ;  /* 0x0000000000027919 */ /* 0x000e220000002100 */
[----:B------:R-:W0:Y:S02]  /*0020*/  LDCU UR4, c[0x0][0x3a8] ;  /* 0x00007500ff0477ac */ /* 0x000e240008000800 */
[----:B0-----:R-:W-:-:S13]  /*0030*/  ISETP.GE.AND P0, PT, R2, UR4, PT ;  /* 0x0000000402007c0c */ /* 0x001fda000bf06270 */
[----:B------:R-:W-:Y:S05]  /*0040*/  @P0 EXIT ;  /* 0x000000000000094d */ /* 0x000fea0003800000 */
[----:B------:R-:W0:Y:S01]  /*0050*/  LDC.64 R6, c[0x0][0x390] ;  /* 0x0000e400ff067b82 */ /* 0x000e220000000a00 */
[----:B------:R-:W1:Y:S07]  /*0060*/  LDCU.64 UR4, c[0x0][0x358] ;  /* 0x00006b00ff0477ac */ /* 0x000e6e0008000a00 */
[----:B------:R-:W2:Y:S01]  /*0070*/  LDC.64 R4, c[0x0][0x380] ;  /* 0x0000e000ff047b82 */ /* 0x000ea20000000a00 */
[----:B0-----:R-:W-:-:S06]  /*0080*/  IMAD.WIDE.U32 R6, R2, 0x4, R6 ;  /* 0x0000000402067825 */ /* 0x001fcc00078e0006 */
[----:B-1----:R-:W3:Y:S01]  /*0090*/  LDG.E R6, desc[UR4][R6.64] ;  /* 0x0000000406067981 */ /* 0x002ee2000c1e1900 */
[----:B------:R-:W-:Y:S01]  /*00a0*/  BSSY.RECONVERGENT B0, `(.L_x_0) ;  /* 0x0000017000007945 */ /* 0x000fe20003800200 */
[----:B--2---:R-:W-:Y:S01]  /*00b0*/  IMAD.WIDE.U32 R4, R2, 0x4, R4 ;  /* 0x0000000402047825 */ /* 0x004fe200078e0004 */
[----:B---3--:R-:W-:-:S13]  /*00c0*/  ISETP.GE.AND P0, PT, R6, 0x1, PT ;  /* 0x000000010600780c */ /* 0x008fda0003f06270 */
[----:B------:R-:W-:Y:S05]  /*00d0*/  @!P0 BRA `(.L_x_1) ;  /* 0x0000000000488947 */ /* 0x000fea0003800000 */
[----:B------:R-:W0:Y:S02]  /*00e0*/  LDC.64 R8, c[0x0][0x398] ;  /* 0x0000e600ff087b82 */ /* 0x000e240000000a00 */
[----:B0-----:R-:W-:-:S05]  /*00f0*/  IMAD.WIDE.U32 R8, R2, 0x4, R8 ;  /* 0x0000000402087825 */ /* 0x001fca00078e0008 */
[----:B------:R-:W2:Y:S01]  /*0100*/  LDG.E R0, desc[UR4][R8.64] ;  /* 0x0000000408007981 */ /* 0x000ea2000c1e1900 */
[----:B------:R-:W-:Y:S01]  /*0110*/  I2FP.F32.U32 R3, R6 ;  /* 0x0000000600037245 */ /* 0x000fe20000201000 */
[----:B------:R-:W-:Y:S03]  /*0120*/  BSSY.RECONVERGENT B1, `(.L_x_2) ;  /* 0x000000c000017945 */ /* 0x000fe60003800200 */
[----:B------:R-:W0:Y:S02]  /*0130*/  MUFU.RCP R10, R3 ;  /* 0x00000003000a7308 */ /* 0x000e240000001000 */
[----:B0-----:R-:W-:-:S04]  /*0140*/  FFMA R7, -R3, R10, 1 ;  /* 0x3f80000003077423 */ /* 0x001fc8000000010a */
[----:B------:R-:W-:Y:S02]  /*0150*/  FFMA R7, R10, R7, R10 ;  /* 0x000000070a077223 */ /* 0x000fe4000000000a */
[----:B--2---:R-:W0:Y:S02]  /*0160*/  FCHK P0, R0, R3 ;  /* 0x0000000300007302 */ /* 0x004e240000000000 */
[----:B------:R-:W-:-:S04]  /*0170*/  FFMA R10, R0, R7, RZ ;  /* 0x00000007000a7223 */ /* 0x000fc800000000ff */
[----:B------:R-:W-:-:S04]  /*0180*/  FFMA R11, -R3, R10, R0 ;  /* 0x0000000a030b7223 */ /* 0x000fc80000000100 */
[----:B------:R-:W-:Y:S01]  /*0190*/  FFMA R7, R7, R11, R10 ;  /* 0x0000000b07077223 */ /* 0x000fe2000000000a */
[----:B0-----:R-:W-:Y:S06]  /*01a0*/  @!P0 BRA `(.L_x_3) ;  /* 0x00000000000c8947 */ /* 0x001fec0003800000 */
[----:B------:R-:W-:-:S07]  /*01b0*/  MOV R10, 0x1d0 ;  /* 0x000001d0000a7802 */ /* 0x000fce0000000f00 */
[----:B------:R-:W-:Y:S05]  /*01c0*/  CALL.REL.NOINC `($__internal_0_$__cuda_sm3x_div_rn_noftz_f32_slowpath) ;  /* 0x0000000000887944 */ /* 0x000fea0003c00000 */
[----:B------:R-:W-:-:S07]  /*01d0*/  IMAD.MOV.U32 R7, RZ, RZ, R0 ;  /* 0x000000ffff077224 */ /* 0x000fce00078e0000 */
.L_x_3:
[----:B------:R-:W-:Y:S05]  /*01e0*/  BSYNC.RECONVERGENT B1 ;  /* 0x0000000000017941 */ /* 0x000fea0003800200 */
.L_x_2:
[----:B------:R-:W-:Y:S05]  /*01f0*/  BRA `(.L_x_4) ;  /* 0x0000000000047947 */ /* 0x000fea0003800000 */
.L_x_1:
[----:B------:R0:W5:Y:S02]  /*0200*/  LDG.E R7, desc[UR4][R4.64] ;  /* 0x0000000404077981 */ /* 0x000164000c1e1900 */
.L_x_4:
[----:B------:R-:W-:Y:S05]  /*0210*/  BSYNC.RECONVERGENT B0 ;  /* 0x0000000000007941 */ /* 0x000fea0003800200 */
.L_x_0:
[----:B------:R-:W1:Y:S01]  /*0220*/  LDC.64 R8, c[0x0][0x388] ;  /* 0x0000e200ff087b82 */ /* 0x000e620000000a00 */
[----:B-----5:R2:W-:Y:S01]  /*0230*/  STG.E desc[UR4][R4.64], R7 ;  /* 0x0000000704007986 */ /* 0x0205e2000c101904 */
[----:B------:R-:W-:Y:S01]  /*0240*/  ISETP.GE.AND P0, PT, R6, 0x1, PT ;  /* 0x000000010600780c */ /* 0x000fe20003f06270 */
[----:B------:R-:W-:Y:S01]  /*0250*/  BSSY.RECONVERGENT B0, `(.L_x_5) ;  /* 0x0000017000007945 */ /* 0x000fe20003800200 */
[----:B-1----:R-:W-:-:S11]  /*0260*/  IMAD.WIDE.U32 R8, R2, 0x4, R8 ;  /* 0x0000000402087825 */ /* 0x002fd600078e0008 */
[----:B--2---:R-:W-:Y:S05]  /*0270*/  @!P0 BRA `(.L_x_6) ;  /* 0x00000000004c8947 */ /* 0x004fea0003800000 */
[----:B0-----:R-:W0:Y:S02]  /*0280*/  LDC.64 R4, c[0x0][0x3a0] ;  /* 0x0000e800ff047b82 */ /* 0x001e240000000a00 */
[----:B0-----:R-:W-:-:S06]  /*0290*/  IMAD.WIDE.U32 R2, R2, 0x4, R4 ;  /* 0x0000000402027825 */ /* 0x001fcc00078e0004 */
        /* <DEDUP_REMOVED lines=11> */
[----:B------:R-:W-:Y:S01]  /*0350*/  IMAD.MOV.U32 R0, RZ, RZ, R3 ;  /* 0x000000ffff007224 */ /* 0x000fe200078e0003 */
[----:B------:R-:W-:Y:S01]  /*0360*/  MOV R10, 0x390 ;  /* 0x00000390000a7802 */ /* 0x000fe20000000f00 */
[----:B------:R-:W-:-:S07]  /*0370*/  IMAD.MOV.U32 R3, RZ, RZ, R6 ;  /* 0x000000ffff037224 */ /* 0x000fce00078e0006 */
[----:B------:R-:W-:Y:S05]  /*0380*/  CALL.REL.NOINC `($__internal_0_$__cuda_sm3x_div_rn_noftz_f32_slowpath) ;  /* 0x0000000000187944 */ /* 0x000fea0003c00000 */
.L_x_8:
[----:B------:R-:W-:Y:S05]  /*0390*/  BSYNC.RECONVERGENT B1 ;  /* 0x0000000000017941 */ /* 0x000fea0003800200 */
.L_x_7:
[----:B------:R-:W-:Y:S05]  /*03a0*/  BRA `(.L_x_9) ;  /* 0x0000000000047947 */ /* 0x000fea0003800000 */
.L_x_6:
[----:B------:R1:W5:Y:S02]  /*03b0*/  LDG.E R0, desc[UR4][R8.64] ;  /* 0x0000000408007981 */ /* 0x000364000c1e1900 */
.L_x_9:
[----:B------:R-:W-:Y:S05]  /*03c0*/  BSYNC.RECONVERGENT B0 ;  /* 0x0000000000007941 */ /* 0x000fea0003800200 */
.L_x_5:
[----:B-----5:R-:W-:Y:S01]  /*03d0*/  STG.E desc[UR4][R8.64], R0 ;  /* 0x0000000008007986 */ /* 0x020fe2000c101904 */
[----:B------:R-:W-:Y:S05]  /*03e0*/  EXIT ;  /* 0x000000000000794d */ /* 0x000fea0003800000 */
        .weak           $__internal_0_$__cuda_sm3x_div_rn_noftz_f32_slowpath
        .type           $__internal_0_$__cuda_sm3x_div_rn_noftz_f32_slowpath,@function
        .size           $__internal_0_$__cuda_sm3x_div_rn_noftz_f32_slowpath,(.L_x_27 - $__internal_0_$__cuda_sm3x_div_rn_noftz_f32_slowpath)
$__internal_0_$__cuda_sm3x_div_rn_noftz_f32_slowpath:
[----:B------:R-:W-:Y:S01]  /*03f0*/  SHF.R.U32.HI R11, RZ, 0x17, R3 ;  /* 0x00000017ff0b7819 */ /* 0x000fe20000011603 */
[----:B------:R-:W-:Y:S01]  /*0400*/  BSSY.RECONVERGENT B2, `(.L_x_10) ;  /* 0x0000062000027945 */ /* 0x000fe20003800200 */
[----:B------:R-:W-:Y:S02]  /*0410*/  SHF.R.U32.HI R7, RZ, 0x17, R0 ;  /* 0x00000017ff077819 */ /* 0x000fe40000011600 */
[----:B------:R-:W-:Y:S02]  /*0420*/  LOP3.LUT R11, R11, 0xff, RZ, 0xc0, !PT ;  /* 0x000000ff0b0b7812 */ /* 0x000fe400078ec0ff */
[----:B------:R-:W-:-:S03]  /*0430*/  LOP3.LUT R14, R7, 0xff, RZ, 0xc0, !PT ;  /* 0x000000ff070e7812 */ /* 0x000fc600078ec0ff */
[----:B------:R-:W-:Y:S02]  /*0440*/  VIADD R13, R11, 0xffffffff ;  /* 0xffffffff0b0d7836 */ /* 0x000fe40000000000 */
[----:B------:R-:W-:-:S03]  /*0450*/  VIADD R12, R14, 0xffffffff ;  /* 0xffffffff0e0c7836 */ /* 0x000fc60000000000 */
[----:B------:R-:W-:-:S04]  /*0460*/  ISETP.GT.U32.AND P0, PT, R13, 0xfd, PT ;  /* 0x000000fd0d00780c */ /* 0x000fc80003f04070 */
[----:B------:R-:W-:-:S13]  /*0470*/  ISETP.GT.U32.OR P0, PT, R12, 0xfd, P0 ;  /* 0x000000fd0c00780c */ /* 0x000fda0000704470 */
[----:B------:R-:W-:Y:S01]  /*0480*/  @!P0 IMAD.MOV.U32 R7, RZ, RZ, RZ ;  /* 0x000000ffff078224 */ /* 0x000fe200078e00ff */
[----:B------:R-:W-:Y:S06]  /*0490*/  @!P0 BRA `(.L_x_11) ;  /* 0x00000000005c8947 */ /* 0x000fec0003800000 */
[----:B------:R-:W-:Y:S02]  /*04a0*/  FSETP.GTU.FTZ.AND P0, PT, |R0|, +INF , PT ;  /* 0x7f8000000000780b */ /* 0x000fe40003f1c200 */
[----:B------:R-:W-:-:S04]  /*04b0*/  FSETP.GTU.FTZ.AND P1, PT, |R3|, +INF , PT ;  /* 0x7f8000000300780b */ /* 0x000fc80003f3c200 */
[----:B------:R-:W-:-:S13]  /*04c0*/  PLOP3.LUT P0, PT, P0, P1, PT, 0xf8, 0x8f ;  /* 0x00000000008f781c */ /* 0x000fda0000703f70 */
[----:B------:R-:W-:Y:S05]  /*04d0*/  @P0 BRA `(.L_x_12) ;  /* 0x00000004004c0947 */ /* 0x000fea0003800000 */
[----:B------:R-:W-:-:S13]  /*04e0*/  LOP3.LUT P0, RZ, R3, 0x7fffffff, R0, 0xc8, !PT ;  /* 0x7fffffff03ff7812 */ /* 0x000fda000780c800 */
[----:B------:R-:W-:Y:S05]  /*04f0*/  @!P0 BRA `(.L_x_13) ;  /* 0x00000004003c8947 */ /* 0x000fea0003800000 */
[C---:B------:R-:W-:Y:S02]  /*0500*/  FSETP.NEU.FTZ.AND P2, PT, |R0|.reuse, +INF , PT ;  /* 0x7f8000000000780b */ /* 0x040fe40003f5d200 */
[----:B------:R-:W-:Y:S02]  /*0510*/  FSETP.NEU.FTZ.AND P1, PT, |R3|, +INF , PT ;  /* 0x7f8000000300780b */ /* 0x000fe40003f3d200 */
[----:B------:R-:W-:-:S11]  /*0520*/  FSETP.NEU.FTZ.AND P0, PT, |R0|, +INF , PT ;  /* 0x7f8000000000780b */ /* 0x000fd60003f1d200 */
[----:B------:R-:W-:Y:S05]  /*0530*/  @!P1 BRA !P2, `(.L_x_13) ;  /* 0x00000004002c9947 */ /* 0x000fea0005000000 */
[----:B------:R-:W-:-:S04]  /*0540*/  LOP3.LUT P2, RZ, R0, 0x7fffffff, RZ, 0xc0, !PT ;  /* 0x7fffffff00ff7812 */ /* 0x000fc8000784c0ff */
[----:B------:R-:W-:-:S13]  /*0550*/  PLOP3.LUT P1, PT, P1, P2, PT, 0x2f, 0xf2 ;  /* 0x0000000000f2781c */ /* 0x000fda0000f24577 */
[----:B------:R-:W-:Y:S05]  /*0560*/  @P1 BRA `(.L_x_14) ;  /* 0x0000000400181947 */ /* 0x000fea0003800000 */
[----:B------:R-:W-:-:S04]  /*0570*/  LOP3.LUT P1, RZ, R3, 0x7fffffff, RZ, 0xc0, !PT ;  /* 0x7fffffff03ff7812 */ /* 0x000fc8000782c0ff */
[----:B------:R-:W-:-:S13]  /*0580*/  PLOP3.LUT P0, PT, P0, P1, PT, 0x2f, 0xf2 ;  /* 0x0000000000f2781c */ /* 0x000fda0000702577 */
[----:B------:R-:W-:Y:S05]  /*0590*/  @P0 BRA `(.L_x_15) ;  /* 0x0000000400000947 */ /* 0x000fea0003800000 */
[----:B------:R-:W-:Y:S02]  /*05a0*/  ISETP.GE.AND P0, PT, R12, RZ, PT ;  /* 0x000000ff0c00720c */ /* 0x000fe40003f06270 */
[----:B------:R-:W-:-:S11]  /*05b0*/  ISETP.GE.AND P1, PT, R13, RZ, PT ;  /* 0x000000ff0d00720c */ /* 0x000fd60003f26270 */
[----:B------:R-:W-:Y:S02]  /*05c0*/  @P0 IMAD.MOV.U32 R7, RZ, RZ, RZ ;  /* 0x000000ffff070224 */ /* 0x000fe400078e00ff */
[----:B------:R-:W-:Y:S01]  /*05d0*/  @!P0 FFMA R0, R0, 1.84467440737095516160e+19, RZ ;  /* 0x5f80000000008823 */ /* 0x000fe200000000ff */
[----:B------:R-:W-:Y:S02]  /*05e0*/  @!P0 IMAD.MOV.U32 R7, RZ, RZ, -0x40 ;  /* 0xffffffc0ff078424 */ /* 0x000fe400078e00ff */
[----:B------:R-:W-:Y:S02]  /*05f0*/  @!P1 FFMA R3, R3, 1.84467440737095516160e+19, RZ ;  /* 0x5f80000003039823 */ /* 0x000fe400000000ff */
[----:B------:R-:W-:-:S07]  /*0600*/  @!P1 VIADD R7, R7, 0x40 ;  /* 0x0000004007079836 */ /* 0x000fce0000000000 */
.L_x_11:
[----:B------:R-:W-:Y:S01]  /*0610*/  LEA R12, R11, 0xc0800000, 0x17 ;  /* 0xc08000000b0c7811 */ /* 0x000fe200078eb8ff */
[----:B------:R-:W-:Y:S04]  /*0620*/  BSSY.RECONVERGENT B3, `(.L_x_16) ;  /* 0x0000036000037945 */ /* 0x000fe80003800200 */
[----:B------:R-:W-:Y:S02]  /*0630*/  IMAD.IADD R12, R3, 0x1, -R12 ;  /* 0x00000001030c7824 */ /* 0x000fe400078e0a0c */
[----:B------:R-:W-:Y:S02]  /*0640*/  VIADD R3, R14, 0xffffff81 ;  /* 0xffffff810e037836 */ /* 0x000fe40000000000 */
[----:B------:R0:W1:Y:S01]  /*0650*/  MUFU.RCP R13, R12 ;  /* 0x0000000c000d7308 */ /* 0x0000620000001000 */
[----:B------:R-:W-:Y:S01]  /*0660*/  FADD.FTZ R15, -R12, -RZ ;  /* 0x800000ff0c0f7221 */ /* 0x000fe20000010100 */
[C---:B------:R-:W-:Y:S01]  /*0670*/  IMAD R0, R3.reuse, -0x800000, R0 ;  /* 0xff80000003007824 */ /* 0x040fe200078e0200 */
[----:B0-----:R-:W-:-:S05]  /*0680*/  IADD3 R12, PT, PT, R3, 0x7f, -R11 ;  /* 0x0000007f030c7810 */ /* 0x001fca0007ffe80b */
[----:B------:R-:W-:Y:S02]  /*0690*/  IMAD.IADD R12, R12, 0x1, R7 ;  /* 0x000000010c0c7824 */ /* 0x000fe400078e0207 */
[----:B-1----:R-:W-:-:S04]  /*06a0*/  FFMA R14, R13, R15, 1 ;  /* 0x3f8000000d0e7423 */ /* 0x002fc8000000000f */
[----:B------:R-:W-:-:S04]  /*06b0*/  FFMA R16, R13, R14, R13 ;  /* 0x0000000e0d107223 */ /* 0x000fc8000000000d */
[----:B------:R-:W-:-:S04]  /*06c0*/  FFMA R13, R0, R16, RZ ;  /* 0x00000010000d7223 */ /* 0x000fc800000000ff */
[----:B------:R-:W-:-:S04]  /*06d0*/  FFMA R14, R15, R13, R0 ;  /* 0x0000000d0f0e7223 */ /* 0x000fc80000000000 */
[----:B------:R-:W-:-:S04]  /*06e0*/  FFMA R13, R16, R14, R13 ;  /* 0x0000000e100d7223 */ /* 0x000fc8000000000d */
[----:B------:R-:W-:-:S04]  /*06f0*/  FFMA R14, R15, R13, R0 ;  /* 0x0000000d0f0e7223 */ /* 0x000fc80000000000 */
[----:B------:R-:W-:-:S05]  /*0700*/  FFMA R0, R16, R14, R13 ;  /* 0x0000000e10007223 */ /* 0x000fca000000000d */
[----:B------:R-:W-:-:S04]  /*0710*/  SHF.R.U32.HI R3, RZ, 0x17, R0 ;  /* 0x00000017ff037819 */ /* 0x000fc80000011600 */
[----:B------:R-:W-:-:S05]  /*0720*/  LOP3.LUT R3, R3, 0xff, RZ, 0xc0, !PT ;  /* 0x000000ff03037812 */ /* 0x000fca00078ec0ff */
[----:B------:R-:W-:-:S04]  /*0730*/  IMAD.IADD R11, R3, 0x1, R12 ;  /* 0x00000001030b7824 */ /* 0x000fc800078e020c */
[----:B------:R-:W-:-:S05]  /*0740*/  VIADD R3, R11, 0xffffffff ;  /* 0xffffffff0b037836 */ /* 0x000fca0000000000 */
[----:B------:R-:W-:-:S13]  /*0750*/  ISETP.GE.U32.AND P0, PT, R3, 0xfe, PT ;  /* 0x000000fe0300780c */ /* 0x000fda0003f06070 */
[----:B------:R-:W-:Y:S05]  /*0760*/  @!P0 BRA `(.L_x_17) ;  /* 0x0000000000808947 */ /* 0x000fea0003800000 */
[----:B------:R-:W-:-:S13]  /*0770*/  ISETP.GT.AND P0, PT, R11, 0xfe, PT ;  /* 0x000000fe0b00780c */ /* 0x000fda0003f04270 */
[----:B------:R-:W-:Y:S05]  /*0780*/  @P0 BRA `(.L_x_18) ;  /* 0x00000000006c0947 */ /* 0x000fea0003800000 */
[----:B------:R-:W-:-:S13]  /*0790*/  ISETP.GE.AND P0, PT, R11, 0x1, PT ;  /* 0x000000010b00780c */ /* 0x000fda0003f06270 */
[----:B------:R-:W-:Y:S05]  /*07a0*/  @P0 BRA `(.L_x_19) ;  /* 0x0000000000740947 */ /* 0x000fea0003800000 */
[----:B------:R-:W-:Y:S02]  /*07b0*/  ISETP.GE.AND P0, PT, R11, -0x18, PT ;  /* 0xffffffe80b00780c */ /* 0x000fe40003f06270 */
[----:B------:R-:W-:-:S11]  /*07c0*/  LOP3.LUT R0, R0, 0x80000000, RZ, 0xc0, !PT ;  /* 0x8000000000007812 */ /* 0x000fd600078ec0ff */
[----:B------:R-:W-:Y:S05]  /*07d0*/  @!P0 BRA `(.L_x_19) ;  /* 0x0000000000688947 */ /* 0x000fea0003800000 */
[CCC-:B------:R-:W-:Y:S01]  /*07e0*/  FFMA.RZ R3, R16.reuse, R14.reuse, R13.reuse ;  /* 0x0000000e10037223 */ /* 0x1c0fe2000000c00d */
[CCC-:B------:R-:W-:Y:S01]  /*07f0*/  FFMA.RM R12, R16.reuse, R14.reuse, R13.reuse ;  /* 0x0000000e100c7223 */ /* 0x1c0fe2000000400d */
[C---:B------:R-:W-:Y:S02]  /*0800*/  ISETP.NE.AND P2, PT, R11.reuse, RZ, PT ;  /* 0x000000ff0b00720c */ /* 0x040fe40003f45270 */
[----:B------:R-:W-:Y:S02]  /*0810*/  ISETP.NE.AND P1, PT, R11, RZ, PT ;  /* 0x000000ff0b00720c */ /* 0x000fe40003f25270 */
[----:B------:R-:W-:Y:S01]  /*0820*/  LOP3.LUT R7, R3, 0x7fffff, RZ, 0xc0, !PT ;  /* 0x007fffff03077812 */ /* 0x000fe200078ec0ff */
[----:B------:R-:W-:Y:S01]  /*0830*/  FFMA.RP R3, R16, R14, R13 ;  /* 0x0000000e10037223 */ /* 0x000fe2000000800d */
[----:B------:R-:W-:Y:S02]  /*0840*/  VIADD R14, R11, 0x20 ;  /* 0x000000200b0e7836 */ /* 0x000fe40000000000 */
[----:B------:R-:W-:Y:S01]  /*0850*/  LOP3.LUT R7, R7, 0x800000, RZ, 0xfc, !PT ;  /* 0x0080000007077812 */ /* 0x000fe200078efcff */
[----:B------:R-:W-:Y:S01]  /*0860*/  IMAD.MOV R11, RZ, RZ, -R11 ;  /* 0x000000ffff0b7224 */ /* 0x000fe200078e0a0b */
[----:B------:R-:W-:-:S02]  /*0870*/  FSETP.NEU.FTZ.AND P0, PT, R3, R12, PT ;  /* 0x0000000c0300720b */ /* 0x000fc40003f1d000 */
[----:B------:R-:W-:Y:S02]  /*0880*/  SHF.L.U32 R14, R7, R14, RZ ;  /* 0x0000000e070e7219 */ /* 0x000fe400000006ff */
[----:B------:R-:W-:Y:S02]  /*0890*/  SEL R12, R11, RZ, P2 ;  /* 0x000000ff0b0c7207 */ /* 0x000fe40001000000 */
[----:B------:R-:W-:Y:S02]  /*08a0*/  ISETP.NE.AND P1, PT, R14, RZ, P1 ;  /* 0x000000ff0e00720c */ /* 0x000fe40000f25270 */
[----:B------:R-:W-:Y:S02]  /*08b0*/  SHF.R.U32.HI R12, RZ, R12, R7 ;  /* 0x0000000cff0c7219 */ /* 0x000fe40000011607 */
[----:B------:R-:W-:Y:S02]  /*08c0*/  PLOP3.LUT P0, PT, P0, P1, PT, 0xf8, 0x8f ;  /* 0x00000000008f781c */ /* 0x000fe40000703f70 */
[----:B------:R-:W-:-:S02]  /*08d0*/  SHF.R.U32.HI R14, RZ, 0x1, R12 ;  /* 0x00000001ff0e7819 */ /* 0x000fc4000001160c */
[----:B------:R-:W-:-:S04]  /*08e0*/  SEL R3, RZ, 0x1, !P0 ;  /* 0x00000001ff037807 */ /* 0x000fc80004000000 */
[----:B------:R-:W-:-:S04]  /*08f0*/  LOP3.LUT R3, R3, 0x1, R14, 0xf8, !PT ;  /* 0x0000000103037812 */ /* 0x000fc800078ef80e */
[----:B------:R-:W-:-:S05]  /*0900*/  LOP3.LUT R3, R3, R12, RZ, 0xc0, !PT ;  /* 0x0000000c03037212 */ /* 0x000fca00078ec0ff */
[----:B------:R-:W-:-:S05]  /*0910*/  IMAD.IADD R3, R14, 0x1, R3 ;  /* 0x000000010e037824 */ /* 0x000fca00078e0203 */
[----:B------:R-:W-:Y:S01]  /*0920*/  LOP3.LUT R0, R3, R0, RZ, 0xfc, !PT ;  /* 0x0000000003007212 */ /* 0x000fe200078efcff */
[----:B------:R-:W-:Y:S06]  /*0930*/  BRA `(.L_x_19) ;  /* 0x0000000000107947 */ /* 0x000fec0003800000 */
.L_x_18:
[----:B------:R-:W-:-:S04]  /*0940*/  LOP3.LUT R0, R0, 0x80000000, RZ, 0xc0, !PT ;  /* 0x8000000000007812 */ /* 0x000fc800078ec0ff */
[----:B------:R-:W-:Y:S01]  /*0950*/  LOP3.LUT R0, R0, 0x7f800000, RZ, 0xfc, !PT ;  /* 0x7f80000000007812 */ /* 0x000fe200078efcff */
[----:B------:R-:W-:Y:S06]  /*0960*/  BRA `(.L_x_19) ;  /* 0x0000000000047947 */ /* 0x000fec0003800000 */
.L_x_17:
[----:B------:R-:W-:-:S07]  /*0970*/  IMAD R0, R12, 0x800000, R0 ;  /* 0x008000000c007824 */ /* 0x000fce00078e0200 */
.L_x_19:
[----:B------:R-:W-:Y:S05]  /*0980*/  BSYNC.RECONVERGENT B3 ;  /* 0x0000000000037941 */ /* 0x000fea0003800200 */
.L_x_16:
[----:B------:R-:W-:Y:S05]  /*0990*/  BRA `(.L_x_20) ;  /* 0x0000000000207947 */ /* 0x000fea0003800000 */
.L_x_15:
[----:B------:R-:W-:-:S04]  /*09a0*/  LOP3.LUT R0, R3, 0x80000000, R0, 0x48, !PT ;  /* 0x8000000003007812 */ /* 0x000fc800078e4800 */
[----:B------:R-:W-:Y:S01]  /*09b0*/  LOP3.LUT R0, R0, 0x7f800000, RZ, 0xfc, !PT ;  /* 0x7f80000000007812 */ /* 0x000fe200078efcff */
[----:B------:R-:W-:Y:S06]  /*09c0*/  BRA `(.L_x_20) ;  /* 0x0000000000147947 */ /* 0x000fec0003800000 */
.L_x_14:
[----:B------:R-:W-:Y:S01]  /*09d0*/  LOP3.LUT R0, R3, 0x80000000, R0, 0x48, !PT ;  /* 0x8000000003007812 */ /* 0x000fe200078e4800 */
[----:B------:R-:W-:Y:S06]  /*09e0*/  BRA `(.L_x_20) ;  /* 0x00000000000c7947 */ /* 0x000fec0003800000 */
.L_x_13:
[----:B------:R-:W0:Y:S01]  /*09f0*/  MUFU.RSQ R0, -QNAN ;  /* 0xffc0000000007908 */ /* 0x000e220000001400 */
[----:B------:R-:W-:Y:S05]  /*0a00*/  BRA `(.L_x_20) ;  /* 0x0000000000047947 */ /* 0x000fea0003800000 */
.L_x_12:
[----:B------:R-:W-:-:S07]  /*0a10*/  FADD.FTZ R0, R0, R3 ;  /* 0x0000000300007221 */ /* 0x000fce0000010000 */
.L_x_20:
[----:B------:R-:W-:Y:S05]  /*0a20*/  BSYNC.RECONVERGENT B2 ;  /* 0x0000000000027941 */ /* 0x000fea0003800200 */
.L_x_10:
[----:B------:R-:W-:-:S04]  /*0a30*/  IMAD.MOV.U32 R11, RZ, RZ, 0x0 ;  /* 0x00000000ff0b7424 */ /* 0x000fc800078e00ff */
[----:B0-----:R-:W-:Y:S05]  /*0a40*/  RET.REL.NODEC R10 `(_Z18calculateNewCenterPfS_PiS_S_i) ;  /* 0xfffffff40a6c7950 */ /* 0x001fea0003c3ffff */
.L_x_21:
[----:B------:R-:W-:-:S00]  /*0a50*/  BRA `(.L_x_21) ;  /* 0xfffffffc00fc7947 */ /* 0x000fc0000383ffff */
[----:B------:R-:W-:-:S00]  /*0a60*/  NOP ;  /* 0x0000000000007918 */ /* 0x000fc00000000000 */
        /* <DEDUP_REMOVED lines=9> */
.L_x_27:


//--------------------- .text._Z15kmeanClusteringPfS_S_S_PiS0_S_S_ii --------------------------
	.section	.text._Z15kmeanClusteringPfS_S_S_PiS0_S_S_ii,"ax",@progbits
	.align	128
        .global         _Z15kmeanClusteringPfS_S_S_PiS0_S_S_ii
        .type           _Z15kmeanClusteringPfS_S_S_PiS0_S_S_ii,@function
        .size           _Z15kmeanClusteringPfS_S_S_PiS0_S_S_ii,(.L_x_29 - _Z15kmeanClusteringPfS_S_S_PiS0_S_S_ii)
        .other          _Z15kmeanClusteringPfS_S_S_PiS0_S_S_ii,@"STO_CUDA_ENTRY STV_DEFAULT"
_Z15kmeanClusteringPfS_S_S_PiS0_S_S_ii:
.text._Z15kmeanClusteringPfS_S_S_PiS0_S_S_ii:
[----:B------:R-:W-:Y:S01]  /*0000*/  LDC R1, c[0x0][0x37c] ;  /* 0x0000df00ff017b82 */ /* 0x000fe20000000800 */
[----:B------:R-:W0:Y:S01]  /*0010*/  S2R R2, SR_TID.X ;  /* 0x0000000000027919 */ /* 0x000e220000002100 */
[----:B------:R-:W1:Y:S01]  /*0020*/  LDCU UR4, c[0x0][0x3c0] ;  /* 0x00007800ff0477ac */ /* 0x000e620008000800 */
[----:B------:R-:W1:Y:S01]  /*0030*/  S2R R0, SR_CTAID.X ;  /* 0x0000000000007919 */ /* 0x000e620000002500 */
[----:B0-----:R-:W-:-:S04]  /*0040*/  ISETP.GT.U32.AND P0, PT, R2, 0xf, PT ;  /* 0x0000000f0200780c */ /* 0x001fc80003f04070 */
[----:B-1----:R-:W-:-:S13]  /*0050*/  ISETP.GE.OR P0, PT, R0, UR4, P0 ;  /* 0x0000000400007c0c */ /* 0x002fda0008706670 */
[----:B------:R-:W-:Y:S05]  /*0060*/  @P0 EXIT ;  /* 0x000000000000094d */ /* 0x000fea0003800000 */
[----:B------:R-:W0:Y:S01]  /*0070*/  LDCU UR4, c[0x0][0x3c4] ;  /* 0x00007880ff0477ac */ /* 0x000e220008000800 */
[----:B------:R-:W1:Y:S01]  /*0080*/  LDC.64 R8, c[0x0][0x388] ;  /* 0x0000e200ff087b82 */ /* 0x000e620000000a00 */
[----:B------:R-:W2:Y:S07]  /*0090*/  LDCU.64 UR8, c[0x0][0x358] ;  /* 0x00006b00ff0877ac */ /* 0x000eae0008000a00 */
[----:B------:R-:W3:Y:S08]  /*00a0*/  LDC.64 R10, c[0x0][0x398] ;  /* 0x0000e600ff0a7b82 */ /* 0x000ef00000000a00 */
[----:B------:R-:W4:Y:S01]  /*00b0*/  LDC.64 R4, c[0x0][0x380] ;  /* 0x0000e000ff047b82 */ /* 0x000f220000000a00 */
[----:B0-----:R-:W-:-:S07]  /*00c0*/  ISETP.GE.AND P0, PT, R2, UR4, PT ;  /* 0x0000000402007c0c */ /* 0x001fce000bf06270 */
[----:B------:R-:W0:Y:S06]  /*00d0*/  LDC.64 R6, c[0x0][0x390] ;  /* 0x0000e400ff067b82 */ /* 0x000e2c0000000a00 */
[----:B-1----:R-:W-:-:S04]  /*00e0*/  @!P0 IMAD.WIDE.U32 R8, R0, 0x4, R8 ;  /* 0x0000000400088825 */ /* 0x002fc800078e0008 */
[----:B---3--:R-:W-:Y:S02]  /*00f0*/  @!P0 IMAD.WIDE.U32 R10, R2, 0x4, R10 ;  /* 0x00000004020a8825 */ /* 0x008fe400078e000a */
[----:B--2---:R-:W2:Y:S02]  /*0100*/  @!P0 LDG.E R8, desc[UR8][R8.64] ;  /* 0x0000000808088981 */ /* 0x004ea4000c1e1900 */
[----:B----4-:R-:W-:Y:S02]  /*0110*/  @!P0 IMAD.WIDE.U32 R4, R0, 0x4, R4 ;  /* 0x0000000400048825 */ /* 0x010fe400078e0004 */
[----:B------:R-:W2:Y:S04]  /*0120*/  @!P0 LDG.E R11, desc[UR8][R10.64] ;  /* 0x000000080a0b8981 */ /* 0x000ea8000c1e1900 */
[----:B------:R1:W3:Y:S01]  /*0130*/  @!P0 LDG.E R4, desc[UR8][R4.64] ;  /* 0x0000000804048981 */ /* 0x0002e2000c1e1900 */
[----:B0-----:R-:W-:-:S06]  /*0140*/  @!P0 IMAD.WIDE.U32 R6, R2, 0x4, R6 ;  /* 0x0000000402068825 */ /* 0x001fcc00078e0006 */
[----:B------:R-:W3:Y:S01]  /*0150*/  @!P0 LDG.E R7, desc[UR8][R6.64] ;  /* 0x0000000806078981 */ /* 0x000ee2000c1e1900 */
[----:B------:R-:W0:Y:S01]  /*0160*/  S2UR UR6, SR_CgaCtaId ;  /* 0x00000000000679c3 */ /* 0x000e220000008800 */
[----:B------:R-:W-:Y:S02]  /*0170*/  UMOV UR4, 0x400 ;  /* 0x0000040000047882 */ /* 0x000fe40000000000 */
[----:B------:R-:W-:Y:S01]  /*0180*/  UIADD3 UR5, UPT, UPT, UR4, 0x40, URZ ;  /* 0x0000004004057890 */ /* 0x000fe2000fffe0ff */
[----:B------:R-:W-:Y:S01]  /*0190*/  MOV R3, 0x7f7fffff ;  /* 0x7f7fffff00037802 */ /* 0x000fe20000000f00 */
[----:B0-----:R-:W-:Y:S02]  /*01a0*/  ULEA UR4, UR6, UR4, 0x18 ;  /* 0x0000000406047291 */ /* 0x001fe4000f8ec0ff */
[----:B------:R-:W-:-:S06]  /*01b0*/  ULEA UR5, UR6, UR5, 0x18 ;  /* 0x0000000506057291 */ /* 0x000fcc000f8ec0ff */
[----:B-1----:R-:W-:Y:S01]  /*01c0*/  LEA R5, R2, UR5, 0x2 ;  /* 0x0000000502057c11 */ /* 0x002fe2000f8e10ff */
[----:B--2---:R-:W-:-:S04]  /*01d0*/  @!P0 FADD R13, R8, -R11 ;  /* 0x8000000b080d8221 */ /* 0x004fc80000000000 */
[----:B------:R-:W-:Y:S01]  /*01e0*/  @!P0 FMUL R13, R13, R13 ;  /* 0x0000000d0d0d8220 */ /* 0x000fe20000400000 */
[----:B---3--:R-:W-:Y:S01]  /*01f0*/  @!P0 FADD R12, R4, -R7 ;  /* 0x80000007040c8221 */ /* 0x008fe20000000000 */
[----:B------:R-:W-:Y:S01]  /*0200*/  LEA R4, R2, UR4, 0x2 ;  /* 0x0000000402047c11 */ /* 0x000fe2000f8e10ff */
[----:B------:R-:W0:Y:S02]  /*0210*/  LDCU UR4, c[0x0][0x360] ;  /* 0x00006c00ff0477ac */ /* 0x000e240008000800 */
[----:B------:R-:W-:-:S05]  /*0220*/  @!P0 FFMA R3, R12, R12, R13 ;  /* 0x0000000c0c038223 */ /* 0x000fca000000000d */
[----:B------:R1:W-:Y:S04]  /*0230*/  STS [R4], R3 ;  /* 0x0000000304007388 */ /* 0x0003e80000000800 */
[----:B------:R1:W-:Y:S01]  /*0240*/  STS [R5], R2 ;  /* 0x0000000205007388 */ /* 0x0003e20000000800 */
[----:B0-----:R-:W-:Y:S01]  /*0250*/  UISETP.GE.U32.AND UP0, UPT, UR4, 0x2, UPT ;  /* 0x000000020400788c */ /* 0x001fe2000bf06070 */
[----:B------:R-:W-:Y:S08]  /*0260*/  BAR.SYNC.DEFER_BLOCKING 0x0 ;  /* 0x0000000000007b1d */ /* 0x000ff00000010000 */
[----:B-1----:R-:W-:Y:S05]  /*0270*/  BRA.U !UP0, `(.L_x_22) ;  /* 0x0000000108487547 */ /* 0x002fea000b800000 */
[----:B------:R-:W-:-:S07]  /*0280*/  MOV R3, UR4 ;  /* 0x0000000400037c02 */ /* 0x000fce0008000f00 */
.L_x_25:
[----:B------:R-:W-:Y:S01]  /*0290*/  MOV R9, R3 ;  /* 0x0000000300097202 */ /* 0x000fe20000000f00 */
[----:B------:R-:W-:Y:S01]  /*02a0*/  BSSY.RECONVERGENT B0, `(.L_x_23) ;  /* 0x000000c000007945 */ /* 0x000fe20003800200 */
[----:B------:R-:W-:-:S04]  /*02b0*/  SHF.R.U32.HI R3, RZ, 0x1, R3 ;  /* 0x00000001ff037819 */ /* 0x000fc80000011603 */
[----:B------:R-:W-:-:S13]  /*02c0*/  ISETP.GE.U32.AND P0, PT, R2, R3, PT ;  /* 0x000000030200720c */ /* 0x000fda0003f06070 */
[----:B0-----:R-:W-:Y:S05]  /*02d0*/  @P0 BRA `(.L_x_24) ;  /* 0x0000000000200947 */ /* 0x001fea0003800000 */
[----:B------:R-:W-:Y:S01]  /*02e0*/  LEA R6, R3, R4, 0x2 ;  /* 0x0000000403067211 */ /* 0x000fe200078e10ff */
[----:B------:R-:W-:Y:S05]  /*02f0*/  LDS R7, [R4] ;  /* 0x0000000004077984 */ /* 0x000fea0000000800 */
[----:B------:R-:W0:Y:S02]  /*0300*/  LDS R6, [R6] ;  /* 0x0000000006067984 */ /* 0x000e240000000800 */
[----:B0-----:R-:W-:-:S13]  /*0310*/  FSETP.GEU.AND P0, PT, R6, R7, PT ;  /* 0x000000070600720b */ /* 0x001fda0003f0e000 */
[----:B------:R-:W-:Y:S01]  /*0320*/  @!P0 LEA R7, R3, R5, 0x2 ;  /* 0x0000000503078211 */ /* 0x000fe200078e10ff */
[----:B------:R-:W-:Y:S04]  /*0330*/  @!P0 STS [R4], R6 ;  /* 0x0000000604008388 */ /* 0x000fe80000000800 */
[----:B------:R-:W0:Y:S04]  /*0340*/  @!P0 LDS R8, [R7] ;  /* 0x0000000007088984 */ /* 0x000e280000000800 */
[----:B0-----:R0:W-:Y:S02]  /*0350*/  @!P0 STS [R5], R8 ;  /* 0x0000000805008388 */ /* 0x0011e40000000800 */
.L_x_24:
[----:B------:R-:W-:Y:S05]  /*0360*/  BSYNC.RECONVERGENT B0 ;  /* 0x0000000000007941 */ /* 0x000fea0003800200 */
.L_x_23:
[----:B------:R-:W-:Y:S01]  /*0370*/  BAR.SYNC.DEFER_BLOCKING 0x0 ;  /* 0x0000000000007b1d */ /* 0x000fe20000010000 */
[----:B------:R-:W-:-:S13]  /*0380*/  ISETP.GT.U32.AND P0, PT, R9, 0x3, PT ;  /* 0x000000030900780c */ /* 0x000fda0003f04070 */
[----:B------:R-:W-:Y:S05]  /*0390*/  @P0 BRA `(.L_x_25) ;  /* 0xfffffffc00bc0947 */ /* 0x000fea000383ffff */
.L_x_22:
[----:B------:R-:W-:-:S13]  /*03a0*/  ISETP.NE.AND P0, PT, R2, RZ, PT ;  /* 0x000000ff0200720c */ /* 0x000fda0003f05270 */
[----:B------:R-:W-:Y:S05]  /*03b0*/  @P0 EXIT ;  /* 0x000000000000094d */ /* 0x000fea0003800000 */
[----:B------:R-:W1:Y:S01]  /*03c0*/  S2UR UR5, SR_CgaCtaId ;  /* 0x00000000000579c3 */ /* 0x000e620000008800 */
[----:B------:R-:W-:Y:S01]  /*03d0*/  UMOV UR4, 0x400 ;  /* 0x0000040000047882 */ /* 0x000fe20000000000 */
[----:B------:R-:W-:-:S06]  /*03e0*/  HFMA2 R17, -RZ, RZ, 0, 5.9604644775390625e-08 ;  /* 0x00000001ff117431 */ /* 0x000fcc00000001ff */
[----:B------:R-:W2:Y:S08]  /*03f0*/  LDC.64 R2, c[0x0][0x3a0] ;  /* 0x0000e800ff027b82 */ /* 0x000eb00000000a00 */
[----:B0-----:R-:W0:Y:S01]  /*0400*/  LDC.64 R4, c[0x0][0x3a8] ;  /* 0x0000ea00ff047b82 */ /* 0x001e220000000a00 */
[----:B-1----:R-:W-:-:S07]  /*0410*/  ULEA UR4, UR5, UR4, 0x18 ;  /* 0x0000000405047291 */ /* 0x002fce000f8ec0ff */
[----:B------:R-:W1:Y:S01]  /*0420*/  LDC.64 R6, c[0x0][0x380] ;  /* 0x0000e000ff067b82 */ /* 0x000e620000000a00 */
[C---:B--2---:R-:W-:Y:S01]  /*0430*/  IMAD.WIDE.U32 R2, R0.reuse, 0x4, R2 ;  /* 0x0000000400027825 */ /* 0x044fe200078e0002 */
[----:B------:R-:W0:Y:S06]  /*0440*/  LDS R15, [UR4+0x40] ;  /* 0x00004004ff0f7984 */ /* 0x000e2c0008000800 */
[----:B------:R-:W2:Y:S01]  /*0450*/  LDC.64 R8, c[0x0][0x388] ;  /* 0x0000e200ff087b82 */ /* 0x000ea20000000a00 */
[----:B-1----:R-:W-:-:S07]  /*0460*/  IMAD.WIDE.U32 R10, R0, 0x4, R6 ;  /* 0x00000004000a7825 */ /* 0x002fce00078e0006 */
[----:B------:R-:W1:Y:S01]  /*0470*/  LDC.64 R6, c[0x0][0x3b0] ;  /* 0x0000ec00ff067b82 */ /* 0x000e620000000a00 */
[C---:B0-----:R-:W-:Y:S01]  /*0480*/  IMAD.WIDE R4, R15.reuse, 0x4, R4 ;  /* 0x000000040f047825 */ /* 0x041fe200078e0204 */
[----:B------:R-:W-:Y:S04]  /*0490*/  STG.E desc[UR8][R2.64], R15 ;  /* 0x0000000f02007986 */ /* 0x000fe8000c101908 */
[----:B------:R-:W-:Y:S04]  /*04a0*/  REDG.E.ADD.STRONG.GPU desc[UR8][R4.64], R17 ;  /* 0x000000110400798e */ /* 0x000fe8000c12e108 */
[----:B------:R-:W3:Y:S01]  /*04b0*/  LDG.E R11, desc[UR8][R10.64] ;  /* 0x000000080a0b7981 */ /* 0x000ee2000c1e1900 */
[----:B-1----:R-:W-:-:S04]  /*04c0*/  IMAD.WIDE R6, R15, 0x4, R6 ;  /* 0x000000040f067825 */ /* 0x002fc800078e0206 */
[----:B--2---:R-:W-:Y:S02]  /*04d0*/  IMAD.WIDE.U32 R12, R0, 0x4, R8 ;  /* 0x00000004000c7825 */ /* 0x004fe400078e0008 */
[----:B------:R-:W0:Y:S01]  /*04e0*/  LDC.64 R8, c[0x0][0x3b8] ;  /* 0x0000ee00ff087b82 */ /* 0x000e220000000a00 */
[----:B---3--:R-:W-:Y:S04]  /*04f0*/  REDG.E.ADD.F32.FTZ.RN.STRONG.GPU desc[UR8][R6.64], R11 ;  /* 0x0000000b060079a6 */ /* 0x008fe8000c12f308 */
[----:B------:R-:W2:Y:S01]  /*0500*/  LDG.E R13, desc[UR8][R12.64] ;  /* 0x000000080c0d7981 */ /* 0x000ea2000c1e1900 */
[----:B0-----:R-:W-:-:S05]  /*0510*/  IMAD.WIDE R8, R15, 0x4, R8 ;  /* 0x000000040f087825 */ /* 0x001fca00078e0208 */
[----:B--2---:R-:W-:Y:S01]  /*0520*/  REDG.E.ADD.F32.FTZ.RN.STRONG.GPU desc[UR8][R8.64], R13 ;  /* 0x0000000d080079a6 */ /* 0x004fe2000c12f308 */
[----:B------:R-:W-:Y:S05]  /*0530*/  EXIT ;  /* 0x000000000000794d */ /* 0x000fea0003800000 */
.L_x_26:
        /* <DEDUP_REMOVED lines=12> */
.L_x_29:


//--------------------- .nv.shared.reserved.0     --------------------------
	.section	.nv.shared.reserved.0,"aw",@nobits
	.weak		__nv_reservedSMEM_offset_0_alias
	.size		__nv_reservedSMEM_offset_0_alias, 0, 64
	.other		__nv_reservedSMEM_offset_0_alias,@"STO_CUDA_RESERVED_SHARED STV_DEFAULT"
__nv_reservedSMEM_offset_0_alias:
	.zero		0
	.zero		64


//--------------------- .nv.shared._Z15kmeanClusteringPfS_S_S_PiS0_S_S_ii --------------------------
	.section	.nv.shared._Z15kmeanClusteringPfS_S_S_PiS0_S_S_ii,"aw",@nobits
	.sectionflags	@""
	.align	4
.nv.shared._Z15kmeanClusteringPfS_S_S_PiS0_S_S_ii:
	.zero		1152


//--------------------- .nv.constant0._Z18calculateNewCenterPfS_PiS_S_i --------------------------
	.section	.nv.constant0._Z18calculateNewCenterPfS_PiS_S_i,"a",@progbits
	.sectionflags	@""
	.align	4
.nv.constant0._Z18calculateNewCenterPfS_PiS_S_i:
	.zero		940


//--------------------- .nv.constant0._Z15kmeanClusteringPfS_S_S_PiS0_S_S_ii --------------------------
	.section	.nv.constant0._Z15kmeanClusteringPfS_S_S_PiS0_S_S_ii,"a",@progbits
	.sectionflags	@""
	.align	4
.nv.constant0._Z15kmeanClusteringPfS_S_S_PiS0_S_S_ii:
	.zero		968


//--------------------- SYMBOLS --------------------------

	.type		.nv.reservedSmem.offset0,@object
	.size		.nv.reservedSmem.offset0,0x4
	.type		.nv.reservedSmem.cap,@object
	.size		.nv.reservedSmem.cap,0x4
